//
// Generated by NVIDIA NVVM Compiler
//
// Compiler Build ID: CL-36424714
// Cuda compilation tools, release 13.0, V13.0.88
// Based on NVVM 20.0.0
//

.version 9.0
.target sm_100
.address_size 64


.entry _Z7do_mathPfS_S_PiS0_(
	.param .u64 .ptr .align 1 _Z7do_mathPfS_S_PiS0__param_0,
	.param .u64 .ptr .align 1 _Z7do_mathPfS_S_PiS0__param_1,
	.param .u64 .ptr .align 1 _Z7do_mathPfS_S_PiS0__param_2,
	.param .u64 .ptr .align 1 _Z7do_mathPfS_S_PiS0__param_3,
	.param .u64 .ptr .align 1 _Z7do_mathPfS_S_PiS0__param_4
)
{
	.reg .pred 	%p<11>;
	.reg .b32 	%r<27>;
	.reg .b32 	%f<36>;
	.reg .b64 	%rd<34>;
	.reg .b64 	%fd<40>;

	ld.param.u64 	%rd16, [_Z7do_mathPfS_S_PiS0__param_0];
	ld.param.u64 	%rd17, [_Z7do_mathPfS_S_PiS0__param_1];
	ld.param.u64 	%rd18, [_Z7do_mathPfS_S_PiS0__param_2];
	ld.param.u64 	%rd19, [_Z7do_mathPfS_S_PiS0__param_3];
	ld.param.u64 	%rd20, [_Z7do_mathPfS_S_PiS0__param_4];
	cvta.to.global.u64 	%rd1, %rd18;
	cvta.to.global.u64 	%rd2, %rd17;
	cvta.to.global.u64 	%rd21, %rd20;
	cvta.to.global.u64 	%rd22, %rd19;
	mov.u32 	%r1, %tid.x;
	ld.global.u32 	%r2, [%rd22];
	ld.global.u32 	%r3, [%rd21];
	setp.lt.s32 	%p1, %r2, 1;
	@%p1 bra 	$L__BB0_15;
	cvta.to.global.u64 	%rd23, %rd16;
	mov.u32 	%r16, %ctaid.x;
	shl.b32 	%r17, %r16, 9;
	add.s32 	%r4, %r17, %r1;
	add.s32 	%r5, %r4, 32768;
	add.s32 	%r18, %r3, 1;
	max.s32 	%r19, %r5, %r18;
	not.b32 	%r20, %r1;
	add.s32 	%r21, %r19, %r20;
	sub.s32 	%r6, %r21, %r17;
	and.b32  	%r7, %r6, 98304;
	mul.wide.u32 	%rd24, %r4, 4;
	add.s64 	%rd3, %rd2, %rd24;
	add.s64 	%rd4, %rd23, %rd24;
	add.s64 	%rd5, %rd1, %rd24;
	add.s64 	%rd6, %rd23, 262144;
	mov.b32 	%r24, 1;
$L__BB0_2:
	mov.u32 	%r8, %r24;
	setp.gt.s32 	%p2, %r4, %r3;
	@%p2 bra 	$L__BB0_10;
	setp.eq.s32 	%p3, %r7, 98304;
	mov.u32 	%r25, %r4;
	@%p3 bra 	$L__BB0_7;
	setp.eq.s32 	%p4, %r7, 0;
	ld.global.f32 	%f1, [%rd3];
	cvt.f64.f32 	%fd1, %f1;
	add.f64 	%fd2, %fd1, %fd1;
	ld.global.f32 	%f2, [%rd4];
	cvt.f64.f32 	%fd3, %f2;
	sub.f64 	%fd4, %fd2, %fd3;
	fma.rn.f64 	%fd5, %fd1, 0dBFC70A3D80000000, %fd4;
	cvt.rn.f32.f64 	%f3, %fd5;
	st.global.f32 	[%rd5], %f3;
	ld.global.f32 	%f4, [%rd3];
	st.global.f32 	[%rd4], %f4;
	ld.global.f32 	%f5, [%rd5];
	st.global.f32 	[%rd3], %f5;
	mov.u32 	%r25, %r5;
	@%p4 bra 	$L__BB0_7;
	add.s32 	%r25, %r4, 65536;
	setp.eq.s32 	%p5, %r7, 32768;
	ld.global.f32 	%f6, [%rd3+131072];
	cvt.f64.f32 	%fd6, %f6;
	add.f64 	%fd7, %fd6, %fd6;
	ld.global.f32 	%f7, [%rd4+131072];
	cvt.f64.f32 	%fd8, %f7;
	sub.f64 	%fd9, %fd7, %fd8;
	fma.rn.f64 	%fd10, %fd6, 0dBFC70A3D80000000, %fd9;
	cvt.rn.f32.f64 	%f8, %fd10;
	st.global.f32 	[%rd5+131072], %f8;
	ld.global.f32 	%f9, [%rd3+131072];
	st.global.f32 	[%rd4+131072], %f9;
	ld.global.f32 	%f10, [%rd5+131072];
	st.global.f32 	[%rd3+131072], %f10;
	@%p5 bra 	$L__BB0_7;
	add.s32 	%r25, %r4, 98304;
	ld.global.f32 	%f11, [%rd3+262144];
	cvt.f64.f32 	%fd11, %f11;
	add.f64 	%fd12, %fd11, %fd11;
	ld.global.f32 	%f12, [%rd4+262144];
	cvt.f64.f32 	%fd13, %f12;
	sub.f64 	%fd14, %fd12, %fd13;
	fma.rn.f64 	%fd15, %fd11, 0dBFC70A3D80000000, %fd14;
	cvt.rn.f32.f64 	%f13, %fd15;
	st.global.f32 	[%rd5+262144], %f13;
	ld.global.f32 	%f14, [%rd3+262144];
	st.global.f32 	[%rd4+262144], %f14;
	ld.global.f32 	%f15, [%rd5+262144];
	st.global.f32 	[%rd3+262144], %f15;
$L__BB0_7:
	setp.lt.u32 	%p6, %r6, 98304;
	@%p6 bra 	$L__BB0_10;
	mul.wide.u32 	%rd25, %r25, 4;
	add.s64 	%rd26, %rd2, %rd25;
	add.s64 	%rd33, %rd26, 262144;
	add.s64 	%rd32, %rd6, %rd25;
	add.s64 	%rd27, %rd1, %rd25;
	add.s64 	%rd31, %rd27, 262144;
$L__BB0_9:
	ld.global.f32 	%f16, [%rd33+-262144];
	cvt.f64.f32 	%fd16, %f16;
	add.f64 	%fd17, %fd16, %fd16;
	ld.global.f32 	%f17, [%rd32+-262144];
	cvt.f64.f32 	%fd18, %f17;
	sub.f64 	%fd19, %fd17, %fd18;
	mul.f64 	%fd20, %fd16, 0d3FC70A3D80000000;
	sub.f64 	%fd21, %fd19, %fd20;
	cvt.rn.f32.f64 	%f18, %fd21;
	st.global.f32 	[%rd31+-262144], %f18;
	ld.global.f32 	%f19, [%rd33+-262144];
	st.global.f32 	[%rd32+-262144], %f19;
	ld.global.f32 	%f20, [%rd31+-262144];
	st.global.f32 	[%rd33+-262144], %f20;
	ld.global.f32 	%f21, [%rd33+-131072];
	cvt.f64.f32 	%fd22, %f21;
	add.f64 	%fd23, %fd22, %fd22;
	ld.global.f32 	%f22, [%rd32+-131072];
	cvt.f64.f32 	%fd24, %f22;
	sub.f64 	%fd25, %fd23, %fd24;
	mul.f64 	%fd26, %fd22, 0d3FC70A3D80000000;
	sub.f64 	%fd27, %fd25, %fd26;
	cvt.rn.f32.f64 	%f23, %fd27;
	st.global.f32 	[%rd31+-131072], %f23;
	ld.global.f32 	%f24, [%rd33+-131072];
	st.global.f32 	[%rd32+-131072], %f24;
	ld.global.f32 	%f25, [%rd31+-131072];
	st.global.f32 	[%rd33+-131072], %f25;
	ld.global.f32 	%f26, [%rd33];
	cvt.f64.f32 	%fd28, %f26;
	add.f64 	%fd29, %fd28, %fd28;
	ld.global.f32 	%f27, [%rd32];
	cvt.f64.f32 	%fd30, %f27;
	sub.f64 	%fd31, %fd29, %fd30;
	mul.f64 	%fd32, %fd28, 0d3FC70A3D80000000;
	sub.f64 	%fd33, %fd31, %fd32;
	cvt.rn.f32.f64 	%f28, %fd33;
	st.global.f32 	[%rd31], %f28;
	ld.global.f32 	%f29, [%rd33];
	st.global.f32 	[%rd32], %f29;
	ld.global.f32 	%f30, [%rd31];
	st.global.f32 	[%rd33], %f30;
	ld.global.f32 	%f31, [%rd33+131072];
	cvt.f64.f32 	%fd34, %f31;
	add.f64 	%fd35, %fd34, %fd34;
	ld.global.f32 	%f32, [%rd32+131072];
	cvt.f64.f32 	%fd36, %f32;
	sub.f64 	%fd37, %fd35, %fd36;
	mul.f64 	%fd38, %fd34, 0d3FC70A3D80000000;
	sub.f64 	%fd39, %fd37, %fd38;
	cvt.rn.f32.f64 	%f33, %fd39;
	st.global.f32 	[%rd31+131072], %f33;
	ld.global.f32 	%f34, [%rd33+131072];
	st.global.f32 	[%rd32+131072], %f34;
	ld.global.f32 	%f35, [%rd31+131072];
	st.global.f32 	[%rd33+131072], %f35;
	add.s32 	%r25, %r25, 131072;
	add.s64 	%rd33, %rd33, 524288;
	add.s64 	%rd32, %rd32, 524288;
	add.s64 	%rd31, %rd31, 524288;
	setp.le.s32 	%p7, %r25, %r3;
	@%p7 bra 	$L__BB0_9;
$L__BB0_10:
	setp.eq.s32 	%p8, %r1, 64;
	@%p8 bra 	$L__BB0_13;
	setp.ne.s32 	%p9, %r1, 0;
	@%p9 bra 	$L__BB0_14;
	mov.b32 	%r23, 0;
	st.global.u32 	[%rd2], %r23;
	st.global.u32 	[%rd1], %r23;
	bra.uni 	$L__BB0_14;
$L__BB0_13:
	mul.wide.s32 	%rd28, %r3, 4;
	add.s64 	%rd29, %rd2, %rd28;
	mov.b32 	%r22, 0;
	st.global.u32 	[%rd29], %r22;
	add.s64 	%rd30, %rd1, %rd28;
	st.global.u32 	[%rd30], %r22;
$L__BB0_14:
	add.s32 	%r24, %r8, 1;
	setp.ne.s32 	%p10, %r8, %r2;
	@%p10 bra 	$L__BB0_2;
$L__BB0_15:
	ret;

}


// ===== COMPILED SASS (sm_100) =====

	.target	sm_100

	.elftype	@"ET_EXEC"


//--------------------- .note.nv.tkinfo           --------------------------
	.section	.note.nv.tkinfo,"",@"SHT_NOTE"
	.sectionflags	@"SHF_NOTE_NV_TKINFO"
	.tkinfo
        /*0018*/ 	.word	0x00000002
        /*0030*/ 	.string	""
        /*0030*/ 	.string	"ptxas"
        /*0030*/ 	.string	"Cuda compilation tools, release 13.0, V13.0.88"
        /*0030*/ 	.string	"Build cuda_13.0.r13.0/compiler.36424714_0"
        /*0030*/ 	.string	"-arch sm_100 -m 64 "



//--------------------- .note.nv.cuinfo           --------------------------
	.section	.note.nv.cuinfo,"",@"SHT_NOTE"
	.sectionflags	@"SHF_NOTE_NV_CUINFO"
        /*0018*/ 	.short	0x0002
        /*001a*/ 	.short	0x0064
        /*001c*/ 	.short	0x0082
	.zero		2


//--------------------- .nv.info                  --------------------------
	.section	.nv.info,"",@"SHT_CUDA_INFO"
	.align	4


	//----- nvinfo : EIATTR_REGCOUNT
	.align		4
        /*0000*/ 	.byte	0x04, 0x2f
        /*0002*/ 	.short	(.L_1 - .L_0)
	.align		4
.L_0:
        /*0004*/ 	.word	index@(_Z7do_mathPfS_S_PiS0_)
        /*0008*/ 	.word	0x00000020


	//----- nvinfo : EIATTR_FRAME_SIZE
	.align		4
.L_1:
        /*000c*/ 	.byte	0x04, 0x11
        /*000e*/ 	.short	(.L_3 - .L_2)
	.align		4
.L_2:
        /*0010*/ 	.word	index@(_Z7do_mathPfS_S_PiS0_)
        /*0014*/ 	.word	0x00000000


	//----- nvinfo : EIATTR_MIN_STACK_SIZE
	.align		4
.L_3:
        /*0018*/ 	.byte	0x04, 0x12
        /*001a*/ 	.short	(.L_5 - .L_4)
	.align		4
.L_4:
        /*001c*/ 	.word	index@(_Z7do_mathPfS_S_PiS0_)
        /*0020*/ 	.word	0x00000000
.L_5:


//--------------------- .nv.compat                --------------------------
	.section	.nv.compat,"",@"SHT_CUDA_COMPAT_INFO"
	.align	4
        /*0000*/ 	.byte	0x02, 0x09, 0x00, 0x00, 0x02, 0x02, 0x01, 0x00, 0x02, 0x05, 0x05, 0x00, 0x03, 0x07, 0x01, 0x01
        /*0010*/ 	.byte	0x02, 0x03, 0x00, 0x00, 0x02, 0x06, 0x01, 0x00, 0x04, 0x0b, 0x08, 0x00, 0x01, 0x00, 0x00, 0x00
        /*0020*/ 	.byte	0x00, 0x00, 0x00, 0x00


//--------------------- .nv.info._Z7do_mathPfS_S_PiS0_ --------------------------
	.section	.nv.info._Z7do_mathPfS_S_PiS0_,"",@"SHT_CUDA_INFO"
	.sectionflags	@""
	.align	4


	//----- nvinfo : EIATTR_CUDA_API_VERSION
	.align		4
        /*0000*/ 	.byte	0x04, 0x37
        /*0002*/ 	.short	(.L_7 - .L_6)
.L_6:
        /*0004*/ 	.word	0x00000082


	//----- nvinfo : EIATTR_KPARAM_INFO
	.align		4
.L_7:
        /*0008*/ 	.byte	0x04, 0x17
        /*000a*/ 	.short	(.L_9 - .L_8)
.L_8:
        /*000c*/ 	.word	0x00000000
        /*0010*/ 	.short	0x0004
        /*0012*/ 	.short	0x0020
        /*0014*/ 	.byte	0x00, 0xf5, 0x21, 0x00


	//----- nvinfo : EIATTR_KPARAM_INFO
	.align		4
.L_9:
        /*0018*/ 	.byte	0x04, 0x17
        /*001a*/ 	.short	(.L_11 - .L_10)
.L_10:
        /*001c*/ 	.word	0x00000000
        /*0020*/ 	.short	0x0003
        /*0022*/ 	.short	0x0018
        /*0024*/ 	.byte	0x00, 0xf5, 0x21, 0x00


	//----- nvinfo : EIATTR_KPARAM_INFO
	.align		4
.L_11:
        /*0028*/ 	.byte	0x04, 0x17
        /*002a*/ 	.short	(.L_13 - .L_12)
.L_12:
        /*002c*/ 	.word	0x00000000
        /*0030*/ 	.short	0x0002
        /*0032*/ 	.short	0x0010
        /*0034*/ 	.byte	0x00, 0xf5, 0x21, 0x00


	//----- nvinfo : EIATTR_KPARAM_INFO
	.align		4
.L_13:
        /*0038*/ 	.byte	0x04, 0x17
        /*003a*/ 	.short	(.L_15 - .L_14)
.L_14:
        /*003c*/ 	.word	0x00000000
        /*0040*/ 	.short	0x0001
        /*0042*/ 	.short	0x0008
        /*0044*/ 	.byte	0x00, 0xf5, 0x21, 0x00


	//----- nvinfo : EIATTR_KPARAM_INFO
	.align		4
.L_15:
        /*0048*/ 	.byte	0x04, 0x17
        /*004a*/ 	.short	(.L_17 - .L_16)
.L_16:
        /*004c*/ 	.word	0x00000000
        /*0050*/ 	.short	0x0000
        /*0052*/ 	.short	0x0000
        /*0054*/ 	.byte	0x00, 0xf5, 0x21, 0x00


	//----- nvinfo : EIATTR_SPARSE_MMA_MASK
	.align		4
.L_17:
        /*0058*/ 	.byte	0x03, 0x50
        /*005a*/ 	.short	0x0000


	//----- nvinfo : EIATTR_MAXREG_COUNT
	.align		4
        /*005c*/ 	.byte	0x03, 0x1b
        /*005e*/ 	.short	0x00ff


	//----- nvinfo : EIATTR_MERCURY_ISA_VERSION
	.align		4
        /*0060*/ 	.byte	0x03, 0x5f
        /*0062*/ 	.short	0x0101


	//----- nvinfo : EIATTR_VRC_CTA_INIT_COUNT
	.align		4
        /*0064*/ 	.byte	0x02, 0x4a
	.zero		1
	.zero		1


	//----- nvinfo : EIATTR_EXIT_INSTR_OFFSETS
	.align		4
        /*0068*/ 	.byte	0x04, 0x1c
        /*006a*/ 	.short	(.L_19 - .L_18)


	//   ....[0]....
.L_18:
        /*006c*/ 	.word	0x00000050


	//   ....[1]....
        /*0070*/ 	.word	0x00000b80


	//----- nvinfo : EIATTR_CRS_STACK_SIZE
	.align		4
.L_19:
        /*0074*/ 	.byte	0x04, 0x1e
        /*0076*/ 	.short	(.L_21 - .L_20)
.L_20:
        /*0078*/ 	.word	0x00000000


	//----- nvinfo : EIATTR_CBANK_PARAM_SIZE
	.align		4
.L_21:
        /*007c*/ 	.byte	0x03, 0x19
        /*007e*/ 	.short	0x0028


	//----- nvinfo : EIATTR_PARAM_CBANK
	.align		4
        /*0080*/ 	.byte	0x04, 0x0a
        /*0082*/ 	.short	(.L_23 - .L_22)
	.align		4
.L_22:
        /*0084*/ 	.word	index@(.nv.constant0._Z7do_mathPfS_S_PiS0_)
        /*0088*/ 	.short	0x0380
        /*008a*/ 	.short	0x0028


	//----- nvinfo : EIATTR_SW_WAR
	.align		4
.L_23:
        /*008c*/ 	.byte	0x04, 0x36
        /*008e*/ 	.short	(.L_25 - .L_24)
.L_24:
        /*0090*/ 	.word	0x00000008
.L_25:


//--------------------- .nv.callgraph             --------------------------
	.section	.nv.callgraph,"",@"SHT_CUDA_CALLGRAPH"
	.align	4
	.sectionentsize	8
	.align		4
        /*0000*/ 	.word	0x00000000
	.align		4
        /*0004*/ 	.word	0xffffffff
	.align		4
        /*0008*/ 	.word	0x00000000
	.align		4
        /*000c*/ 	.word	0xfffffffe
	.align		4
        /*0010*/ 	.word	0x00000000
	.align		4
        /*0014*/ 	.word	0xfffffffd
	.align		4
        /*0018*/ 	.word	0x00000000
	.align		4
        /*001c*/ 	.word	0xfffffffc


//--------------------- .text._Z7do_mathPfS_S_PiS0_ --------------------------
	.section	.text._Z7do_mathPfS_S_PiS0_,"ax",@progbits
	.align	128
.text._Z7do_mathPfS_S_PiS0_:
        .type           _Z7do_mathPfS_S_PiS0_,@function
        .size           _Z7do_mathPfS_S_PiS0_,(.L_x_10 - _Z7do_mathPfS_S_PiS0_)
        .other          _Z7do_mathPfS_S_PiS0_,@"STO_CUDA_ENTRY STV_DEFAULT"
_Z7do_mathPfS_S_PiS0_:
[----:B------:R-:W-:Y:S08]  /*0000*/  LDC R1, c[0x0][0x37c] ;  /* 0x0000df00ff017b82 */ /* 0x000ff00000000800 */
[----:B------:R-:W0:Y:S01]  /*0010*/  LDC.64 R2, c[0x0][0x398] ;  /* 0x0000e600ff027b82 */ /* 0x000e220000000a00 */
[----:B------:R-:W0:Y:S02]  /*0020*/  LDCU.64 UR8, c[0x0][0x358] ;  /* 0x00006b00ff0877ac */ /* 0x000e240008000a00 */
[----:B0-----:R-:W2:Y:S02]  /*0030*/  LDG.E R0, desc[UR8][R2.64] ;  /* 0x0000000802007981 */ /* 0x001ea4000c1e1900 */
[----:B--2---:R-:W-:-:S13]  /*0040*/  ISETP.GE.AND P0, PT, R0, 0x1, PT ;  /* 0x000000010000780c */ /* 0x004fda0003f06270 */
[----:B------:R-:W-:Y:S05]  /*0050*/  @!P0 EXIT ;  /* 0x000000000000894d */ /* 0x000fea0003800000 */
[----:B------:R-:W0:Y:S01]  /*0060*/  LDC.64 R8, c[0x0][0x3a0] ;  /* 0x0000e800ff087b82 */ /* 0x000e220000000a00 */
[----:B------:R-:W1:Y:S01]  /*0070*/  S2R R3, SR_TID.X ;  /* 0x0000000000037919 */ /* 0x000e620000002100 */
[----:B------:R-:W2:Y:S01]  /*0080*/  LDCU.64 UR6, c[0x0][0x380] ;  /* 0x00007000ff0677ac */ /* 0x000ea20008000a00 */
[----:B------:R-:W3:Y:S05]  /*0090*/  S2R R6, SR_CTAID.X ;  /* 0x0000000000067919 */ /* 0x000eea0000002500 */
[----:B------:R-:W4:Y:S08]  /*00a0*/  LDC.64 R10, c[0x0][0x388] ;  /* 0x0000e200ff0a7b82 */ /* 0x000f300000000a00 */
[----:B------:R-:W5:Y:S01]  /*00b0*/  LDC.64 R14, c[0x0][0x380] ;  /* 0x0000e000ff0e7b82 */ /* 0x000f620000000a00 */
[----:B0-----:R4:W5:Y:S07]  /*00c0*/  LDG.E R2, desc[UR8][R8.64] ;  /* 0x0000000808027981 */ /* 0x00196e000c1e1900 */
[----:B------:R-:W0:Y:S01]  /*00d0*/  LDC.64 R12, c[0x0][0x390] ;  /* 0x0000e400ff0c7b82 */ /* 0x000e220000000a00 */
[----:B--2---:R-:W-:Y:S01]  /*00e0*/  UIADD3 UR5, UP0, UPT, UR6, 0x40000, URZ ;  /* 0x0004000006057890 */ /* 0x004fe2000ff1e0ff */
[----:B------:R-:W-:-:S03]  /*00f0*/  UMOV UR4, 0x1 ;  /* 0x0000000100047882 */ /* 0x000fc60000000000 */
[----:B------:R-:W-:Y:S01]  /*0100*/  UIADD3.X UR6, UPT, UPT, URZ, UR7, URZ, UP0, !UPT ;  /* 0x00000007ff067290 */ /* 0x000fe200087fe4ff */
[----:B-1----:R-:W-:Y:S01]  /*0110*/  LOP3.LUT R17, RZ, R3, RZ, 0x33, !PT ;  /* 0x00000003ff117212 */ /* 0x002fe200078e33ff */
[----:B---3--:R-:W-:-:S04]  /*0120*/  IMAD R5, R6, 0x200, R3 ;  /* 0x0000020006057824 */ /* 0x008fc800078e0203 */
[C---:B------:R-:W-:Y:S02]  /*0130*/  VIADD R7, R5.reuse, 0x8000 ;  /* 0x0000800005077836 */ /* 0x040fe40000000000 */
[----:B----4-:R-:W-:-:S04]  /*0140*/  IMAD.WIDE.U32 R8, R5, 0x4, R10 ;  /* 0x0000000405087825 */ /* 0x010fc800078e000a */
[----:B-----5:R-:W-:-:S04]  /*0150*/  IMAD.WIDE.U32 R10, R5, 0x4, R14 ;  /* 0x00000004050a7825 */ /* 0x020fc800078e000e */
[----:B0-----:R-:W-:Y:S01]  /*0160*/  IMAD.WIDE.U32 R12, R5, 0x4, R12 ;  /* 0x00000004050c7825 */ /* 0x001fe200078e000c */
[----:B------:R-:W-:-:S05]  /*0170*/  VIADDMNMX R4, R2, 0x1, R7, !PT ;  /* 0x0000000102047846 */ /* 0x000fca0007800107 */
[----:B------:R-:W-:-:S04]  /*0180*/  IMAD.IADD R4, R4, 0x1, R17 ;  /* 0x0000000104047824 */ /* 0x000fc800078e0211 */
[----:B------:R-:W-:-:S05]  /*0190*/  IMAD R4, R6, -0x200, R4 ;  /* 0xfffffe0006047824 */ /* 0x000fca00078e0204 */
[----:B------:R-:W-:-:S07]  /*01a0*/  LOP3.LUT R6, R4, 0x18000, RZ, 0xc0, !PT ;  /* 0x0001800004067812 */ /* 0x000fce00078ec0ff */
.L_x_8:
[----:B------:R-:W-:Y:S01]  /*01b0*/  ISETP.GT.AND P1, PT, R5, R2, PT ;  /* 0x000000020500720c */ /* 0x000fe20003f24270 */
[----:B------:R-:W-:Y:S01]  /*01c0*/  BSSY.RECONVERGENT B0, `(.L_x_0) ;  /* 0x0000089000007945 */ /* 0x000fe20003800200 */
[----:B------:R-:W-:Y:S01]  /*01d0*/  ISETP.NE.AND P0, PT, R0, UR4, PT ;  /* 0x0000000400007c0c */ /* 0x000fe2000bf05270 */
[----:B------:R-:W-:-:S10]  /*01e0*/  UIADD3 UR4, UPT, UPT, UR4, 0x1, URZ ;  /* 0x0000000104047890 */ /* 0x000fd4000fffe0ff */
[----:B01234-:R-:W-:Y:S05]  /*01f0*/  @P1 BRA `(.L_x_1) ;  /* 0x0000000800141947 */ /* 0x01ffea0003800000 */
[----:B------:R-:W-:Y:S01]  /*0200*/  ISETP.NE.AND P1, PT, R6, 0x18000, PT ;  /* 0x000180000600780c */ /* 0x000fe20003f25270 */
[----:B------:R-:W-:Y:S01]  /*0210*/  BSSY.RECONVERGENT B1, `(.L_x_2) ;  /* 0x0000033000017945 */ /* 0x000fe20003800200 */
[----:B------:R-:W-:-:S11]  /*0220*/  MOV R27, R5 ;  /* 0x00000005001b7202 */ /* 0x000fd60000000f00 */
[----:B------:R-:W-:Y:S05]  /*0230*/  @!P1 BRA `(.L_x_3) ;  /* 0x0000000000c09947 */ /* 0x000fea0003800000 */
[----:B------:R-:W2:Y:S04]  /*0240*/  LDG.E R16, desc[UR8][R8.64] ;  /* 0x0000000808107981 */ /* 0x000ea8000c1e1900 */
[----:B------:R-:W3:Y:S01]  /*0250*/  LDG.E R20, desc[UR8][R10.64] ;  /* 0x000000080a147981 */ /* 0x000ee2000c1e1900 */
[----:B--2---:R-:W0:Y:S08]  /*0260*/  F2F.F64.F32 R16, R16 ;  /* 0x0000001000107310 */ /* 0x004e300000201800 */
[----:B---3--:R-:W1:Y:S01]  /*0270*/  F2F.F64.F32 R18, R20 ;  /* 0x0000001400127310 */ /* 0x008e620000201800 */
[----:B0-----:R-:W-:-:S08]  /*0280*/  DADD R14, R16, R16 ;  /* 0x00000000100e7229 */ /* 0x001fd00000000010 */
[----:B-1----:R-:W-:Y:S01]  /*0290*/  DADD R18, R14, -R18 ;  /* 0x000000000e127229 */ /* 0x002fe20000000812 */
[----:B------:R-:W-:Y:S02]  /*02a0*/  IMAD.MOV.U32 R14, RZ, RZ, -0x80000000 ;  /* 0x80000000ff0e7424 */ /* 0x000fe400078e00ff */
[----:B------:R-:W-:-:S06]  /*02b0*/  IMAD.MOV.U32 R15, RZ, RZ, 0x3fc70a3d ;  /* 0x3fc70a3dff0f7424 */ /* 0x000fcc00078e00ff */
[----:B------:R-:W-:-:S10]  /*02c0*/  DFMA R18, R16, -R14, R18 ;  /* 0x8000000e1012722b */ /* 0x000fd40000000012 */
[----:B------:R-:W0:Y:S02]  /*02d0*/  F2F.F32.F64 R19, R18 ;  /* 0x0000001200137310 */ /* 0x000e240000301000 */
[----:B0-----:R0:W-:Y:S04]  /*02e0*/  STG.E desc[UR8][R12.64], R19 ;  /* 0x000000130c007986 */ /* 0x0011e8000c101908 */
[----:B------:R-:W2:Y:S04]  /*02f0*/  LDG.E R17, desc[UR8][R8.64] ;  /* 0x0000000808117981 */ /* 0x000ea8000c1e1900 */
[----:B--2---:R0:W-:Y:S04]  /*0300*/  STG.E desc[UR8][R10.64], R17 ;  /* 0x000000110a007986 */ /* 0x0041e8000c101908 */
[----:B------:R-:W2:Y:S01]  /*0310*/  LDG.E R21, desc[UR8][R12.64] ;  /* 0x000000080c157981 */ /* 0x000ea2000c1e1900 */
[----:B------:R-:W-:-:S02]  /*0320*/  ISETP.NE.AND P1, PT, R6, RZ, PT ;  /* 0x000000ff0600720c */ /* 0x000fc40003f25270 */
[----:B------:R-:W-:Y:S01]  /*0330*/  MOV R27, R7 ;  /* 0x00000007001b7202 */ /* 0x000fe20000000f00 */
[----:B--2---:R0:W-:Y:S10]  /*0340*/  STG.E desc[UR8][R8.64], R21 ;  /* 0x0000001508007986 */ /* 0x0041f4000c101908 */
[----:B------:R-:W-:Y:S05]  /*0350*/  @!P1 BRA `(.L_x_3) ;  /* 0x0000000000789947 */ /* 0x000fea0003800000 */
[----:B------:R-:W0:Y:S04]  /*0360*/  LDG.E R16, desc[UR8][R8.64+0x20000] ;  /* 0x0200000808107981 */ /* 0x000e28000c1e1900 */
[----:B------:R-:W2:Y:S01]  /*0370*/  LDG.E R20, desc[UR8][R10.64+0x20000] ;  /* 0x020000080a147981 */ /* 0x000ea2000c1e1900 */
[----:B0-----:R-:W0:Y:S08]  /*0380*/  F2F.F64.F32 R16, R16 ;  /* 0x0000001000107310 */ /* 0x001e300000201800 */
[----:B--2---:R-:W1:Y:S01]  /*0390*/  F2F.F64.F32 R20, R20 ;  /* 0x0000001400147310 */ /* 0x004e620000201800 */
[----:B0-----:R-:W-:-:S08]  /*03a0*/  DADD R18, R16, R16 ;  /* 0x0000000010127229 */ /* 0x001fd00000000010 */
[----:B-1----:R-:W-:-:S08]  /*03b0*/  DADD R18, R18, -R20 ;  /* 0x0000000012127229 */ /* 0x002fd00000000814 */
[----:B------:R-:W-:-:S10]  /*03c0*/  DFMA R18, R16, -R14, R18 ;  /* 0x8000000e1012722b */ /* 0x000fd40000000012 */
[----:B------:R-:W0:Y:S02]  /*03d0*/  F2F.F32.F64 R19, R18 ;  /* 0x0000001200137310 */ /* 0x000e240000301000 */
[----:B0-----:R1:W-:Y:S04]  /*03e0*/  STG.E desc[UR8][R12.64+0x20000], R19 ;  /* 0x020000130c007986 */ /* 0x0013e8000c101908 */
[----:B------:R-:W2:Y:S04]  /*03f0*/  LDG.E R17, desc[UR8][R8.64+0x20000] ;  /* 0x0200000808117981 */ /* 0x000ea8000c1e1900 */
[----:B--2---:R1:W-:Y:S04]  /*0400*/  STG.E desc[UR8][R10.64+0x20000], R17 ;  /* 0x020000110a007986 */ /* 0x0043e8000c101908 */
[----:B------:R-:W2:Y:S01]  /*0410*/  LDG.E R21, desc[UR8][R12.64+0x20000] ;  /* 0x020000080c157981 */ /* 0x000ea2000c1e1900 */
[----:B------:R-:W-:Y:S01]  /*0420*/  ISETP.NE.AND P1, PT, R6, 0x8000, PT ;  /* 0x000080000600780c */ /* 0x000fe20003f25270 */
[----:B------:R-:W-:-:S02]  /*0430*/  VIADD R27, R5, 0x10000 ;  /* 0x00010000051b7836 */ /* 0x000fc40000000000 */
[----:B--2---:R1:W-:Y:S10]  /*0440*/  STG.E desc[UR8][R8.64+0x20000], R21 ;  /* 0x0200001508007986 */ /* 0x0043f4000c101908 */
[----:B------:R-:W-:Y:S05]  /*0450*/  @!P1 BRA `(.L_x_3) ;  /* 0x0000000000389947 */ /* 0x000fea0003800000 */
[----:B------:R-:W1:Y:S04]  /*0460*/  LDG.E R16, desc[UR8][R8.64+0x40000] ;  /* 0x0400000808107981 */ /* 0x000e68000c1e1900 */
[----:B------:R-:W2:Y:S01]  /*0470*/  LDG.E R20, desc[UR8][R10.64+0x40000] ;  /* 0x040000080a147981 */ /* 0x000ea2000c1e1900 */
[----:B-1----:R-:W0:Y:S08]  /*0480*/  F2F.F64.F32 R16, R16 ;  /* 0x0000001000107310 */ /* 0x002e300000201800 */
[----:B--2---:R-:W1:Y:S01]  /*0490*/  F2F.F64.F32 R20, R20 ;  /* 0x0000001400147310 */ /* 0x004e620000201800 */
[----:B0-----:R-:W-:-:S08]  /*04a0*/  DADD R18, R16, R16 ;  /* 0x0000000010127229 */ /* 0x001fd00000000010 */
[----:B-1----:R-:W-:-:S08]  /*04b0*/  DADD R18, R18, -R20 ;  /* 0x0000000012127229 */ /* 0x002fd00000000814 */
[----:B------:R-:W-:-:S10]  /*04c0*/  DFMA R18, R16, -R14, R18 ;  /* 0x8000000e1012722b */ /* 0x000fd40000000012 */
[----:B------:R-:W0:Y:S02]  /*04d0*/  F2F.F32.F64 R19, R18 ;  /* 0x0000001200137310 */ /* 0x000e240000301000 */
[----:B0-----:R2:W-:Y:S04]  /*04e0*/  STG.E desc[UR8][R12.64+0x40000], R19 ;  /* 0x040000130c007986 */ /* 0x0015e8000c101908 */
[----:B------:R-:W3:Y:S04]  /*04f0*/  LDG.E R15, desc[UR8][R8.64+0x40000] ;  /* 0x04000008080f7981 */ /* 0x000ee8000c1e1900 */
[----:B---3--:R2:W-:Y:S04]  /*0500*/  STG.E desc[UR8][R10.64+0x40000], R15 ;  /* 0x0400000f0a007986 */ /* 0x0085e8000c101908 */
[----:B------:R-:W3:Y:S01]  /*0510*/  LDG.E R17, desc[UR8][R12.64+0x40000] ;  /* 0x040000080c117981 */ /* 0x000ee2000c1e1900 */
[----:B------:R-:W-:-:S03]  /*0520*/  VIADD R27, R5, 0x18000 ;  /* 0x00018000051b7836 */ /* 0x000fc60000000000 */
[----:B---3--:R2:W-:Y:S04]  /*0530*/  STG.E desc[UR8][R8.64+0x40000], R17 ;  /* 0x0400001108007986 */ /* 0x0085e8000c101908 */
.L_x_3:
[----:B------:R-:W-:Y:S05]  /*0540*/  BSYNC.RECONVERGENT B1 ;  /* 0x0000000000017941 */ /* 0x000fea0003800200 */
.L_x_2:
[----:B------:R-:W-:-:S13]  /*0550*/  ISETP.GE.U32.AND P1, PT, R4, 0x18000, PT ;  /* 0x000180000400780c */ /* 0x000fda0003f26070 */
[----:B------:R-:W-:Y:S05]  /*0560*/  @!P1 BRA `(.L_x_1) ;  /* 0x0000000400389947 */ /* 0x000fea0003800000 */
[----:B012---:R-:W0:Y:S01]  /*0570*/  LDC.64 R18, c[0x0][0x388] ;  /* 0x0000e200ff127b82 */ /* 0x007e220000000a00 */
[----:B------:R-:W-:Y:S01]  /*0580*/  MOV R16, UR5 ;  /* 0x0000000500107c02 */ /* 0x000fe20008000f00 */
[----:B------:R-:W-:-:S04]  /*0590*/  IMAD.U32 R17, RZ, RZ, UR6 ;  /* 0x00000006ff117e24 */ /* 0x000fc8000f8e00ff */
[C---:B------:R-:W-:Y:S02]  /*05a0*/  IMAD.WIDE.U32 R16, R27.reuse, 0x4, R16 ;  /* 0x000000041b107825 */ /* 0x040fe400078e0010 */
[----:B------:R-:W1:Y:S02]  /*05b0*/  LDC.64 R14, c[0x0][0x390] ;  /* 0x0000e400ff0e7b82 */ /* 0x000e640000000a00 */
[----:B0-----:R-:W-:-:S03]  /*05c0*/  IMAD.WIDE.U32 R18, R27, 0x4, R18 ;  /* 0x000000041b127825 */ /* 0x001fc600078e0012 */
[----:B------:R-:W-:Y:S01]  /*05d0*/  IADD3 R20, P1, PT, R18, 0x40000, RZ ;  /* 0x0004000012147810 */ /* 0x000fe20007f3e0ff */
[----:B-1----:R-:W-:-:S04]  /*05e0*/  IMAD.WIDE.U32 R14, R27, 0x4, R14 ;  /* 0x000000041b0e7825 */ /* 0x002fc800078e000e */
[----:B------:R-:W-:Y:S01]  /*05f0*/  IMAD.X R22, RZ, RZ, R19, P1 ;  /* 0x000000ffff167224 */ /* 0x000fe200008e0613 */
[----:B------:R-:W-:-:S04]  /*0600*/  IADD3 R24, P2, PT, R14, 0x40000, RZ ;  /* 0x000400000e187810 */ /* 0x000fc80007f5e0ff */
[----:B------:R-:W-:-:S09]  /*0610*/  IADD3.X R25, PT, PT, RZ, R15, RZ, P2, !PT ;  /* 0x0000000fff197210 */ /* 0x000fd200017fe4ff */
.L_x_4:
[----:B---3--:R-:W-:Y:S01]  /*0620*/  IMAD.MOV.U32 R14, RZ, RZ, R20 ;  /* 0x000000ffff0e7224 */ /* 0x008fe200078e0014 */
[----:B------:R-:W2:Y:S01]  /*0630*/  LDG.E R26, desc[UR8][R16.64+-0x40000] ;  /* 0xfc000008101a7981 */ /* 0x000ea2000c1e1900 */
[----:B------:R-:W-:-:S05]  /*0640*/  IMAD.MOV.U32 R15, RZ, RZ, R22 ;  /* 0x000000ffff0f7224 */ /* 0x000fca00078e0016 */
[----:B------:R-:W3:Y:S01]  /*0650*/  LDG.E R22, desc[UR8][R14.64+-0x40000] ;  /* 0xfc0000080e167981 */ /* 0x000ee2000c1e1900 */
[----:B------:R-:W-:Y:S01]  /*0660*/  UMOV UR10, 0x80000000 ;  /* 0x80000000000a7882 */ /* 0x000fe20000000000 */
[----:B------:R-:W-:Y:S01]  /*0670*/  UMOV UR11, 0x3fc70a3d ;  /* 0x3fc70a3d000b7882 */ /* 0x000fe20000000000 */
[----:B---3--:R-:W0:Y:S08]  /*0680*/  F2F.F64.F32 R22, R22 ;  /* 0x0000001600167310 */ /* 0x008e300000201800 */
[----:B--2---:R-:W1:Y:S01]  /*0690*/  F2F.F64.F32 R18, R26 ;  /* 0x0000001a00127310 */ /* 0x004e620000201800 */
[----:B0-----:R-:W-:-:S08]  /*06a0*/  DADD R20, R22, R22 ;  /* 0x0000000016147229 */ /* 0x001fd00000000016 */
[----:B-1----:R-:W-:-:S08]  /*06b0*/  DADD R18, R20, -R18 ;  /* 0x0000000014127229 */ /* 0x002fd00000000812 */
[----:B------:R-:W-:-:S06]  /*06c0*/  DFMA R18, R22, -UR10, R18 ;  /* 0x8000000a16127c2b */ /* 0x000fcc0008000012 */
[----:B------:R0:W1:Y:S02]  /*06d0*/  F2F.F32.F64 R29, R18 ;  /* 0x00000012001d7310 */ /* 0x0000640000301000 */
[----:B0-----:R-:W-:Y:S01]  /*06e0*/  MOV R18, R24 ;  /* 0x0000001800127202 */ /* 0x001fe20000000f00 */
[----:B------:R-:W-:-:S05]  /*06f0*/  IMAD.MOV.U32 R19, RZ, RZ, R25 ;  /* 0x000000ffff137224 */ /* 0x000fca00078e0019 */
[----:B-1----:R-:W-:Y:S04]  /*0700*/  STG.E desc[UR8][R18.64+-0x40000], R29 ;  /* 0xfc00001d12007986 */ /* 0x002fe8000c101908 */
[----:B------:R-:W2:Y:S04]  /*0710*/  LDG.E R23, desc[UR8][R14.64+-0x40000] ;  /* 0xfc0000080e177981 */ /* 0x000ea8000c1e1900 */
[----:B--2---:R-:W-:Y:S04]  /*0720*/  STG.E desc[UR8][R16.64+-0x40000], R23 ;  /* 0xfc00001710007986 */ /* 0x004fe8000c101908 */
[----:B------:R-:W2:Y:S04]  /*0730*/  LDG.E R25, desc[UR8][R18.64+-0x40000] ;  /* 0xfc00000812197981 */ /* 0x000ea8000c1e1900 */
[----:B------:R-:W3:Y:S04]  /*0740*/  LDG.E R24, desc[UR8][R14.64+-0x20000] ;  /* 0xfe0000080e187981 */ /* 0x000ee8000c1e1900 */
[----:B--2---:R3:W-:Y:S04]  /*0750*/  STG.E desc[UR8][R14.64+-0x40000], R25 ;  /* 0xfc0000190e007986 */ /* 0x0047e8000c101908 */
[----:B------:R-:W2:Y:S01]  /*0760*/  LDG.E R26, desc[UR8][R16.64+-0x20000] ;  /* 0xfe000008101a7981 */ /* 0x000ea2000c1e1900 */
[----:B---3--:R-:W0:Y:S02]  /*0770*/  F2F.F64.F32 R24, R24 ;  /* 0x0000001800187310 */ /* 0x008e240000201800 */
[----:B0-----:R-:W-:-:S06]  /*0780*/  DADD R22, R24, R24 ;  /* 0x0000000018167229 */ /* 0x001fcc0000000018 */
[----:B--2---:R-:W0:Y:S02]  /*0790*/  F2F.F64.F32 R20, R26 ;  /* 0x0000001a00147310 */ /* 0x004e240000201800 */
[----:B0-----:R-:W-:-:S08]  /*07a0*/  DADD R20, R22, -R20 ;  /* 0x0000000016147229 */ /* 0x001fd00000000814 */
[----:B------:R-:W-:-:S10]  /*07b0*/  DFMA R28, R24, -UR10, R20 ;  /* 0x8000000a181c7c2b */ /* 0x000fd40008000014 */
[----:B------:R-:W0:Y:S02]  /*07c0*/  F2F.F32.F64 R29, R28 ;  /* 0x0000001c001d7310 */ /* 0x000e240000301000 */
[----:B0-----:R-:W-:Y:S04]  /*07d0*/  STG.E desc[UR8][R18.64+-0x20000], R29 ;  /* 0xfe00001d12007986 */ /* 0x001fe8000c101908 */
        /* <DEDUP_REMOVED lines=14> */
[----:B--2---:R0:W-:Y:S04]  /*08c0*/  STG.E desc[UR8][R16.64], R21 ;  /* 0x0000001510007986 */ /* 0x0041e8000c101908 */
[----:B------:R-:W2:Y:S04]  /*08d0*/  LDG.E R25, desc[UR8][R18.64] ;  /* 0x0000000812197981 */ /* 0x000ea8000c1e1900 */
[----:B------:R-:W0:Y:S04]  /*08e0*/  LDG.E R20, desc[UR8][R14.64+0x20000] ;  /* 0x020000080e147981 */ /* 0x000e28000c1e1900 */
[----:B--2---:R1:W-:Y:S04]  /*08f0*/  STG.E desc[UR8][R14.64], R25 ;  /* 0x000000190e007986 */ /* 0x0043e8000c101908 */
[----:B------:R-:W2:Y:S01]  /*0900*/  LDG.E R26, desc[UR8][R16.64+0x20000] ;  /* 0x02000008101a7981 */ /* 0x000ea2000c1e1900 */
[----:B0-----:R-:W1:Y:S02]  /*0910*/  F2F.F64.F32 R20, R20 ;  /* 0x0000001400147310 */ /* 0x001e640000201800 */
[----:B-1----:R-:W-:-:S06]  /*0920*/  DADD R24, R20, R20 ;  /* 0x0000000014187229 */ /* 0x002fcc0000000014 */
[----:B--2---:R-:W0:Y:S02]  /*0930*/  F2F.F64.F32 R22, R26 ;  /* 0x0000001a00167310 */ /* 0x004e240000201800 */
[----:B0-----:R-:W-:-:S08]  /*0940*/  DADD R22, R24, -R22 ;  /* 0x0000000018167229 */ /* 0x001fd00000000816 */
[----:B------:R-:W-:-:S10]  /*0950*/  DFMA R22, R20, -UR10, R22 ;  /* 0x8000000a14167c2b */ /* 0x000fd40008000016 */
[----:B------:R-:W0:Y:S02]  /*0960*/  F2F.F32.F64 R23, R22 ;  /* 0x0000001600177310 */ /* 0x000e240000301000 */
[----:B0-----:R-:W-:Y:S04]  /*0970*/  STG.E desc[UR8][R18.64+0x20000], R23 ;  /* 0x0200001712007986 */ /* 0x001fe8000c101908 */
[----:B------:R-:W2:Y:S04]  /*0980*/  LDG.E R21, desc[UR8][R14.64+0x20000] ;  /* 0x020000080e157981 */ /* 0x000ea8000c1e1900 */
[----:B--2---:R0:W-:Y:S04]  /*0990*/  STG.E desc[UR8][R16.64+0x20000], R21 ;  /* 0x0200001510007986 */ /* 0x0041e8000c101908 */
[----:B------:R-:W2:Y:S01]  /*09a0*/  LDG.E R29, desc[UR8][R18.64+0x20000] ;  /* 0x02000008121d7981 */ /* 0x000ea2000c1e1900 */
[----:B------:R-:W-:-:S05]  /*09b0*/  VIADD R27, R27, 0x20000 ;  /* 0x000200001b1b7836 */ /* 0x000fca0000000000 */
[----:B------:R-:W-:Y:S02]  /*09c0*/  ISETP.GT.AND P1, PT, R27, R2, PT ;  /* 0x000000021b00720c */ /* 0x000fe40003f24270 */
[----:B0-----:R-:W-:Y:S02]  /*09d0*/  IADD3 R16, P3, PT, R16, 0x80000, RZ ;  /* 0x0008000010107810 */ /* 0x001fe40007f7e0ff */
[----:B------:R-:W-:Y:S02]  /*09e0*/  IADD3 R20, P2, PT, R14, 0x80000, RZ ;  /* 0x000800000e147810 */ /* 0x000fe40007f5e0ff */
[----:B------:R-:W-:Y:S01]  /*09f0*/  IADD3 R24, P4, PT, R18, 0x80000, RZ ;  /* 0x0008000012187810 */ /* 0x000fe20007f9e0ff */
[----:B------:R-:W-:Y:S01]  /*0a00*/  IMAD.X R17, RZ, RZ, R17, P3 ;  /* 0x000000ffff117224 */ /* 0x000fe200018e0611 */
[----:B------:R-:W-:Y:S02]  /*0a10*/  IADD3.X R22, PT, PT, RZ, R15, RZ, P2, !PT ;  /* 0x0000000fff167210 */ /* 0x000fe400017fe4ff */
[----:B------:R-:W-:Y:S01]  /*0a20*/  IADD3.X R25, PT, PT, RZ, R19, RZ, P4, !PT ;  /* 0x00000013ff197210 */ /* 0x000fe200027fe4ff */
[----:B--2---:R3:W-:Y:S02]  /*0a30*/  STG.E desc[UR8][R14.64+0x20000], R29 ;  /* 0x0200001d0e007986 */ /* 0x0047e4000c101908 */
[----:B------:R-:W-:Y:S06]  /*0a40*/  @!P1 BRA `(.L_x_4) ;  /* 0xfffffff800f49947 */ /* 0x000fec000383ffff */
.L_x_1:
[----:B------:R-:W-:Y:S05]  /*0a50*/  BSYNC.RECONVERGENT B0 ;  /* 0x0000000000007941 */ /* 0x000fea0003800200 */
.L_x_0:
[----:B------:R-:W-:Y:S01]  /*0a60*/  ISETP.NE.AND P1, PT, R3, 0x40, PT ;  /* 0x000000400300780c */ /* 0x000fe20003f25270 */
[----:B------:R-:W-:-:S12]  /*0a70*/  BSSY.RECONVERGENT B0, `(.L_x_5) ;  /* 0x000000f000007945 */ /* 0x000fd80003800200 */
[----:B------:R-:W-:Y:S05]  /*0a80*/  @!P1 BRA `(.L_x_6) ;  /* 0x00000000001c9947 */ /* 0x000fea0003800000 */
[----:B------:R-:W-:-:S13]  /*0a90*/  ISETP.NE.AND P1, PT, R3, RZ, PT ;  /* 0x000000ff0300720c */ /* 0x000fda0003f25270 */
[----:B------:R-:W-:Y:S05]  /*0aa0*/  @P1 BRA `(.L_x_7) ;  /* 0x00000000002c1947 */ /* 0x000fea0003800000 */
[----:B--23--:R-:W2:Y:S08]  /*0ab0*/  LDC.64 R14, c[0x0][0x388] ;  /* 0x0000e200ff0e7b82 */ /* 0x00ceb00000000a00 */
[----:B01----:R-:W0:Y:S01]  /*0ac0*/  LDC.64 R16, c[0x0][0x390] ;  /* 0x0000e400ff107b82 */ /* 0x003e220000000a00 */
[----:B--2---:R4:W-:Y:S04]  /*0ad0*/  STG.E desc[UR8][R14.64], RZ ;  /* 0x000000ff0e007986 */ /* 0x0049e8000c101908 */
[----:B0-----:R4:W-:Y:S01]  /*0ae0*/  STG.E desc[UR8][R16.64], RZ ;  /* 0x000000ff10007986 */ /* 0x0019e2000c101908 */
[----:B------:R-:W-:Y:S05]  /*0af0*/  BRA `(.L_x_7) ;  /* 0x0000000000187947 */ /* 0x000fea0003800000 */
.L_x_6:
[----:B--23--:R-:W2:Y:S08]  /*0b00*/  LDC.64 R14, c[0x0][0x388] ;  /* 0x0000e200ff0e7b82 */ /* 0x00ceb00000000a00 */
[----:B01----:R-:W0:Y:S01]  /*0b10*/  LDC.64 R16, c[0x0][0x390] ;  /* 0x0000e400ff107b82 */ /* 0x003e220000000a00 */
[----:B--2---:R-:W-:-:S05]  /*0b20*/  IMAD.WIDE R14, R2, 0x4, R14 ;  /* 0x00000004020e7825 */ /* 0x004fca00078e020e */
[----:B------:R1:W-:Y:S01]  /*0b30*/  STG.E desc[UR8][R14.64], RZ ;  /* 0x000000ff0e007986 */ /* 0x0003e2000c101908 */
[----:B0-----:R-:W-:-:S05]  /*0b40*/  IMAD.WIDE R16, R2, 0x4, R16 ;  /* 0x0000000402107825 */ /* 0x001fca00078e0210 */
[----:B------:R1:W-:Y:S02]  /*0b50*/  STG.E desc[UR8][R16.64], RZ ;  /* 0x000000ff10007986 */ /* 0x0003e4000c101908 */
.L_x_7:
[----:B------:R-:W-:Y:S05]  /*0b60*/  BSYNC.RECONVERGENT B0 ;  /* 0x0000000000007941 */ /* 0x000fea0003800200 */
.L_x_5:
[----:B------:R-:W-:Y:S05]  /*0b70*/  @P0 BRA `(.L_x_8) ;  /* 0xfffffff4008c0947 */ /* 0x000fea000383ffff */
[----:B------:R-:W-:Y:S05]  /*0b80*/  EXIT ;  /* 0x000000000000794d */ /* 0x000fea0003800000 */
.L_x_9:
[----:B------:R-:W-:-:S00]  /*0b90*/  BRA `(.L_x_9) ;  /* 0xfffffffc00fc7947 */ /* 0x000fc0000383ffff */
[----:B------:R-:W-:-:S00]  /*0ba0*/  NOP ;  /* 0x0000000000007918 */ /* 0x000fc00000000000 */
        /* <DEDUP_REMOVED lines=13> */
.L_x_10:


//--------------------- .nv.shared.reserved.0     --------------------------
	.section	.nv.shared.reserved.0,"aw",@nobits
	.weak		__nv_reservedSMEM_offset_0_alias
	.size		__nv_reservedSMEM_offset_0_alias, 0, 64
	.other		__nv_reservedSMEM_offset_0_alias,@"STO_CUDA_RESERVED_SHARED STV_DEFAULT"
__nv_reservedSMEM_offset_0_alias:
	.zero		0
	.zero		64


//--------------------- .nv.constant0._Z7do_mathPfS_S_PiS0_ --------------------------
	.section	.nv.constant0._Z7do_mathPfS_S_PiS0_,"a",@progbits
	.sectionflags	@""
	.align	4
.nv.constant0._Z7do_mathPfS_S_PiS0_:
	.zero		936


//--------------------- SYMBOLS --------------------------

	.type		.nv.reservedSmem.offset0,@object
	.size		.nv.reservedSmem.offset0,0x4
